//
// Generated by NVIDIA NVVM Compiler
//
// Compiler Build ID: CL-36424714
// Cuda compilation tools, release 13.0, V13.0.88
// Based on NVVM 20.0.0
//

.version 9.0
.target sm_100
.address_size 64

	// .globl	kernel

.visible .entry kernel(
	.param .u64 .ptr .align 1 kernel_param_0,
	.param .u64 .ptr .align 1 kernel_param_1,
	.param .u64 .ptr .align 1 kernel_param_2
)
{
	.reg .b32 	%r<5>;
	.reg .b64 	%rd<11>;

	ld.param.u64 	%rd1, [kernel_param_0];
	ld.param.u64 	%rd2, [kernel_param_1];
	ld.param.u64 	%rd3, [kernel_param_2];
	cvta.to.global.u64 	%rd4, %rd3;
	cvta.to.global.u64 	%rd5, %rd2;
	cvta.to.global.u64 	%rd6, %rd1;
	mov.u32 	%r1, %ctaid.x;
	mul.wide.u32 	%rd7, %r1, 4;
	add.s64 	%rd8, %rd6, %rd7;
	ld.global.u32 	%r2, [%rd8];
	add.s64 	%rd9, %rd5, %rd7;
	ld.global.u32 	%r3, [%rd9];
	add.s32 	%r4, %r3, %r2;
	add.s64 	%rd10, %rd4, %rd7;
	st.global.u32 	[%rd10], %r4;
	ret;

}


// ===== COMPILED SASS (sm_100) =====

	.target	sm_100

	.elftype	@"ET_EXEC"


//--------------------- .note.nv.tkinfo           --------------------------
	.section	.note.nv.tkinfo,"",@"SHT_NOTE"
	.sectionflags	@"SHF_NOTE_NV_TKINFO"
	.tkinfo
        /*0018*/ 	.word	0x00000002
        /*0030*/ 	.string	""
        /*0030*/ 	.string	"ptxas"
        /*0030*/ 	.string	"Cuda compilation tools, release 13.0, V13.0.88"
        /*0030*/ 	.string	"Build cuda_13.0.r13.0/compiler.36424714_0"
        /*0030*/ 	.string	"-arch sm_100 -m 64 "



//--------------------- .note.nv.cuinfo           --------------------------
	.section	.note.nv.cuinfo,"",@"SHT_NOTE"
	.sectionflags	@"SHF_NOTE_NV_CUINFO"
        /*0018*/ 	.short	0x0002
        /*001a*/ 	.short	0x0064
        /*001c*/ 	.short	0x0082
	.zero		2


//--------------------- .nv.info                  --------------------------
	.section	.nv.info,"",@"SHT_CUDA_INFO"
	.align	4


	//----- nvinfo : EIATTR_REGCOUNT
	.align		4
        /*0000*/ 	.byte	0x04, 0x2f
        /*0002*/ 	.short	(.L_1 - .L_0)
	.align		4
.L_0:
        /*0004*/ 	.word	index@(kernel)
        /*0008*/ 	.word	0x0000000c


	//----- nvinfo : EIATTR_FRAME_SIZE
	.align		4
.L_1:
        /*000c*/ 	.byte	0x04, 0x11
        /*000e*/ 	.short	(.L_3 - .L_2)
	.align		4
.L_2:
        /*0010*/ 	.word	index@(kernel)
        /*0014*/ 	.word	0x00000000


	//----- nvinfo : EIATTR_MIN_STACK_SIZE
	.align		4
.L_3:
        /*0018*/ 	.byte	0x04, 0x12
        /*001a*/ 	.short	(.L_5 - .L_4)
	.align		4
.L_4:
        /*001c*/ 	.word	index@(kernel)
        /*0020*/ 	.word	0x00000000
.L_5:


//--------------------- .nv.compat                --------------------------
	.section	.nv.compat,"",@"SHT_CUDA_COMPAT_INFO"
	.align	4
        /*0000*/ 	.byte	0x02, 0x09, 0x00, 0x00, 0x02, 0x02, 0x01, 0x00, 0x02, 0x05, 0x05, 0x00, 0x03, 0x07, 0x01, 0x01
        /*0010*/ 	.byte	0x02, 0x03, 0x00, 0x00, 0x02, 0x06, 0x01, 0x00, 0x04, 0x0b, 0x08, 0x00, 0x09, 0x00, 0x00, 0x00
        /*0020*/ 	.byte	0x00, 0x00, 0x00, 0x00


//--------------------- .nv.info.kernel           --------------------------
	.section	.nv.info.kernel,"",@"SHT_CUDA_INFO"
	.sectionflags	@""
	.align	4


	//----- nvinfo : EIATTR_CUDA_API_VERSION
	.align		4
        /*0000*/ 	.byte	0x04, 0x37
        /*0002*/ 	.short	(.L_7 - .L_6)
.L_6:
        /*0004*/ 	.word	0x00000082


	//----- nvinfo : EIATTR_KPARAM_INFO
	.align		4
.L_7:
        /*0008*/ 	.byte	0x04, 0x17
        /*000a*/ 	.short	(.L_9 - .L_8)
.L_8:
        /*000c*/ 	.word	0x00000000
        /*0010*/ 	.short	0x0002
        /*0012*/ 	.short	0x0010
        /*0014*/ 	.byte	0x00, 0xf5, 0x21, 0x00


	//----- nvinfo : EIATTR_KPARAM_INFO
	.align		4
.L_9:
        /*0018*/ 	.byte	0x04, 0x17
        /*001a*/ 	.short	(.L_11 - .L_10)
.L_10:
        /*001c*/ 	.word	0x00000000
        /*0020*/ 	.short	0x0001
        /*0022*/ 	.short	0x0008
        /*0024*/ 	.byte	0x00, 0xf5, 0x21, 0x00


	//----- nvinfo : EIATTR_KPARAM_INFO
	.align		4
.L_11:
        /*0028*/ 	.byte	0x04, 0x17
        /*002a*/ 	.short	(.L_13 - .L_12)
.L_12:
        /*002c*/ 	.word	0x00000000
        /*0030*/ 	.short	0x0000
        /*0032*/ 	.short	0x0000
        /*0034*/ 	.byte	0x00, 0xf5, 0x21, 0x00


	//----- nvinfo : EIATTR_SPARSE_MMA_MASK
	.align		4
.L_13:
        /*0038*/ 	.byte	0x03, 0x50
        /*003a*/ 	.short	0x0000


	//----- nvinfo : EIATTR_MAXREG_COUNT
	.align		4
        /*003c*/ 	.byte	0x03, 0x1b
        /*003e*/ 	.short	0x00ff


	//----- nvinfo : EIATTR_MERCURY_ISA_VERSION
	.align		4
        /*0040*/ 	.byte	0x03, 0x5f
        /*0042*/ 	.short	0x0101


	//----- nvinfo : EIATTR_VRC_CTA_INIT_COUNT
	.align		4
        /*0044*/ 	.byte	0x02, 0x4a
	.zero		1
	.zero		1


	//----- nvinfo : EIATTR_EXIT_INSTR_OFFSETS
	.align		4
        /*0048*/ 	.byte	0x04, 0x1c
        /*004a*/ 	.short	(.L_15 - .L_14)


	//   ....[0]....
.L_14:
        /*004c*/ 	.word	0x000000d0


	//----- nvinfo : EIATTR_CBANK_PARAM_SIZE
	.align		4
.L_15:
        /*0050*/ 	.byte	0x03, 0x19
        /*0052*/ 	.short	0x0018


	//----- nvinfo : EIATTR_PARAM_CBANK
	.align		4
        /*0054*/ 	.byte	0x04, 0x0a
        /*0056*/ 	.short	(.L_17 - .L_16)
	.align		4
.L_16:
        /*0058*/ 	.word	index@(.nv.constant0.kernel)
        /*005c*/ 	.short	0x0380
        /*005e*/ 	.short	0x0018


	//----- nvinfo : EIATTR_SW_WAR
	.align		4
.L_17:
        /*0060*/ 	.byte	0x04, 0x36
        /*0062*/ 	.short	(.L_19 - .L_18)
.L_18:
        /*0064*/ 	.word	0x00000008
.L_19:


//--------------------- .nv.callgraph             --------------------------
	.section	.nv.callgraph,"",@"SHT_CUDA_CALLGRAPH"
	.align	4
	.sectionentsize	8
	.align		4
        /*0000*/ 	.word	0x00000000
	.align		4
        /*0004*/ 	.word	0xffffffff
	.align		4
        /*0008*/ 	.word	0x00000000
	.align		4
        /*000c*/ 	.word	0xfffffffe
	.align		4
        /*0010*/ 	.word	0x00000000
	.align		4
        /*0014*/ 	.word	0xfffffffd
	.align		4
        /*0018*/ 	.word	0x00000000
	.align		4
        /*001c*/ 	.word	0xfffffffc


//--------------------- .text.kernel              --------------------------
	.section	.text.kernel,"ax",@progbits
	.align	128
        .global         kernel
        .type           kernel,@function
        .size           kernel,(.L_x_1 - kernel)
        .other          kernel,@"STO_CUDA_ENTRY STV_DEFAULT"
kernel:
.text.kernel:
[----:B------:R-:W-:Y:S01]  /*0000*/  LDC R1, c[0x0][0x37c] ;  /* 0x0000df00ff017b82 */ /* 0x000fe20000000800 */
[----:B------:R-:W0:Y:S07]  /*0010*/  S2R R9, SR_CTAID.X ;  /* 0x0000000000097919 */ /* 0x000e2e0000002500 */
[----:B------:R-:W0:Y:S01]  /*0020*/  LDC.64 R2, c[0x0][0x380] ;  /* 0x0000e000ff027b82 */ /* 0x000e220000000a00 */
[----:B------:R-:W1:Y:S07]  /*0030*/  LDCU.64 UR4, c[0x0][0x358] ;  /* 0x00006b00ff0477ac */ /* 0x000e6e0008000a00 */
[----:B------:R-:W2:Y:S08]  /*0040*/  LDC.64 R4, c[0x0][0x388] ;  /* 0x0000e200ff047b82 */ /* 0x000eb00000000a00 */
[----:B------:R-:W3:Y:S01]  /*0050*/  LDC.64 R6, c[0x0][0x390] ;  /* 0x0000e400ff067b82 */ /* 0x000ee20000000a00 */
[----:B0-----:R-:W-:-:S04]  /*0060*/  IMAD.WIDE.U32 R2, R9, 0x4, R2 ;  /* 0x0000000409027825 */ /* 0x001fc800078e0002 */
[C---:B--2---:R-:W-:Y:S02]  /*0070*/  IMAD.WIDE.U32 R4, R9.reuse, 0x4, R4 ;  /* 0x0000000409047825 */ /* 0x044fe400078e0004 */
[----:B-1----:R-:W2:Y:S04]  /*0080*/  LDG.E R2, desc[UR4][R2.64] ;  /* 0x0000000402027981 */ /* 0x002ea8000c1e1900 */
[----:B------:R-:W2:Y:S01]  /*0090*/  LDG.E R5, desc[UR4][R4.64] ;  /* 0x0000000404057981 */ /* 0x000ea2000c1e1900 */
[----:B---3--:R-:W-:Y:S01]  /*00a0*/  IMAD.WIDE.U32 R6, R9, 0x4, R6 ;  /* 0x0000000409067825 */ /* 0x008fe200078e0006 */
[----:B--2---:R-:W-:-:S05]  /*00b0*/  IADD3 R9, PT, PT, R2, R5, RZ ;  /* 0x0000000502097210 */ /* 0x004fca0007ffe0ff */
[----:B------:R-:W-:Y:S01]  /*00c0*/  STG.E desc[UR4][R6.64], R9 ;  /* 0x0000000906007986 */ /* 0x000fe2000c101904 */
[----:B------:R-:W-:Y:S05]  /*00d0*/  EXIT ;  /* 0x000000000000794d */ /* 0x000fea0003800000 */
.L_x_0:
[----:B------:R-:W-:-:S00]  /*00e0*/  BRA `(.L_x_0) ;  /* 0xfffffffc00fc7947 */ /* 0x000fc0000383ffff */
[----:B------:R-:W-:-:S00]  /*00f0*/  NOP ;  /* 0x0000000000007918 */ /* 0x000fc00000000000 */
        /* <DEDUP_REMOVED lines=8> */
.L_x_1:


//--------------------- .nv.shared.reserved.0     --------------------------
	.section	.nv.shared.reserved.0,"aw",@nobits
	.weak		__nv_reservedSMEM_offset_0_alias
	.size		__nv_reservedSMEM_offset_0_alias, 0, 64
	.other		__nv_reservedSMEM_offset_0_alias,@"STO_CUDA_RESERVED_SHARED STV_DEFAULT"
__nv_reservedSMEM_offset_0_alias:
	.zero		0
	.zero		64


//--------------------- .nv.constant0.kernel      --------------------------
	.section	.nv.constant0.kernel,"a",@progbits
	.sectionflags	@""
	.align	4
.nv.constant0.kernel:
	.zero		920


//--------------------- SYMBOLS --------------------------

	.type		.nv.reservedSmem.offset0,@object
	.size		.nv.reservedSmem.offset0,0x4
